	.headerflags	@"EF_CUDA_TEXMODE_UNIFIED EF_CUDA_64BIT_ADDRESS EF_CUDA_ACCELERATORS EF_CUDA_SM90 EF_CUDA_VIRTUAL_SM(EF_CUDA_SM90)"
	.elftype	@"ET_EXEC"


//--------------------- .nv.info                  --------------------------
	.section	.nv.info,"",@"SHT_CUDA_INFO"
	.align	4


	//----- nvinfo : EIATTR_REGCOUNT
	.align		4
        /*0000*/ 	.byte	0x04, 0x2f
        /*0002*/ 	.short	(.L_1 - .L_0)
	.align		4
.L_0:
        /*0004*/ 	.word	index@(triton_poi_fused_zeros_like_0)
        /*0008*/ 	.word	0x00000008


	//----- nvinfo : EIATTR_MIN_STACK_SIZE
	.align		4
.L_1:
        /*000c*/ 	.byte	0x04, 0x12
        /*000e*/ 	.short	(.L_3 - .L_2)
	.align		4
.L_2:
        /*0010*/ 	.word	index@(triton_poi_fused_zeros_like_0)
        /*0014*/ 	.word	0x00000000


	//----- nvinfo : EIATTR_FRAME_SIZE
	.align		4
.L_3:
        /*0018*/ 	.byte	0x04, 0x11
        /*001a*/ 	.short	(.L_5 - .L_4)
	.align		4
.L_4:
        /*001c*/ 	.word	index@(triton_poi_fused_zeros_like_0)
        /*0020*/ 	.word	0x00000000


	//----- nvinfo : EIATTR_MIN_STACK_SIZE
	.align		4
.L_5:
        /*0024*/ 	.byte	0x04, 0x12
        /*0026*/ 	.short	(.L_7 - .L_6)
	.align		4
.L_6:
        /*0028*/ 	.word	index@(triton_poi_fused_zeros_like_0)
        /*002c*/ 	.word	0x00000000
.L_7:


//--------------------- .nv.info.triton_poi_fused_zeros_like_0 --------------------------
	.section	.nv.info.triton_poi_fused_zeros_like_0,"",@"SHT_CUDA_INFO"
	.sectionflags	@""
	.align	4


	//----- nvinfo : EIATTR_CUDA_API_VERSION
	.align		4
        /*0000*/ 	.byte	0x04, 0x37
        /*0002*/ 	.short	(.L_9 - .L_8)
.L_8:
        /*0004*/ 	.word	0x0000007c


	//----- nvinfo : EIATTR_KPARAM_INFO
	.align		4
.L_9:
        /*0008*/ 	.byte	0x04, 0x17
        /*000a*/ 	.short	(.L_11 - .L_10)
.L_10:
        /*000c*/ 	.word	0x00000000
        /*0010*/ 	.short	0x0001
        /*0012*/ 	.short	0x0008
        /*0014*/ 	.byte	0x00, 0xf0, 0x11, 0x00


	//----- nvinfo : EIATTR_KPARAM_INFO
	.align		4
.L_11:
        /*0018*/ 	.byte	0x04, 0x17
        /*001a*/ 	.short	(.L_13 - .L_12)
.L_12:
        /*001c*/ 	.word	0x00000000
        /*0020*/ 	.short	0x0000
        /*0022*/ 	.short	0x0000
        /*0024*/ 	.byte	0x00, 0xf4, 0x21, 0x00


	//----- nvinfo : EIATTR_SPARSE_MMA_MASK
	.align		4
.L_13:
        /*0028*/ 	.byte	0x03, 0x50
        /*002a*/ 	.short	0x0000


	//----- nvinfo : EIATTR_MAXREG_COUNT
	.align		4
        /*002c*/ 	.byte	0x03, 0x1b
        /*002e*/ 	.short	0x00ff


	//----- nvinfo : EIATTR_EXIT_INSTR_OFFSETS
	.align		4
        /*0030*/ 	.byte	0x04, 0x1c
        /*0032*/ 	.short	(.L_15 - .L_14)


	//   ....[0]....
.L_14:
        /*0034*/ 	.word	0x00000080


	//   ....[1]....
        /*0038*/ 	.word	0x000000b0


	//----- nvinfo : EIATTR_REQNTID
	.align		4
.L_15:
        /*003c*/ 	.byte	0x04, 0x10
        /*003e*/ 	.short	(.L_17 - .L_16)
.L_16:
        /*0040*/ 	.word	0x00000080
        /*0044*/ 	.word	0x00000001
        /*0048*/ 	.word	0x00000001


	//----- nvinfo : EIATTR_CBANK_PARAM_SIZE
	.align		4
.L_17:
        /*004c*/ 	.byte	0x03, 0x19
        /*004e*/ 	.short	0x000c


	//----- nvinfo : EIATTR_PARAM_CBANK
	.align		4
        /*0050*/ 	.byte	0x04, 0x0a
        /*0052*/ 	.short	(.L_19 - .L_18)
	.align		4
.L_18:
        /*0054*/ 	.word	index@(.nv.constant0.triton_poi_fused_zeros_like_0)
        /*0058*/ 	.short	0x0210
        /*005a*/ 	.short	0x000c


	//----- nvinfo : EIATTR_SW_WAR
	.align		4
.L_19:
        /*005c*/ 	.byte	0x04, 0x36
        /*005e*/ 	.short	(.L_21 - .L_20)
.L_20:
        /*0060*/ 	.word	0x00000008
.L_21:


//--------------------- .nv.callgraph             --------------------------
	.section	.nv.callgraph,"",@"SHT_CUDA_CALLGRAPH"
	.align	4
	.sectionentsize	8
	.align		4
        /*0000*/ 	.word	0x00000000
	.align		4
        /*0004*/ 	.word	0xffffffff
	.align		4
        /*0008*/ 	.word	0x00000000
	.align		4
        /*000c*/ 	.word	0xfffffffe
	.align		4
        /*0010*/ 	.word	0x00000000
	.align		4
        /*0014*/ 	.word	0xfffffffd
	.align		4
        /*0018*/ 	.word	0x00000000
	.align		4
        /*001c*/ 	.word	0xfffffffc


//--------------------- .text.triton_poi_fused_zeros_like_0 --------------------------
	.section	.text.triton_poi_fused_zeros_like_0,"ax",@progbits
	.align	128
        .global         triton_poi_fused_zeros_like_0
        .type           triton_poi_fused_zeros_like_0,@function
        .size           triton_poi_fused_zeros_like_0,(.L_x_1 - triton_poi_fused_zeros_like_0)
        .other          triton_poi_fused_zeros_like_0,@"STO_CUDA_ENTRY STV_DEFAULT"
triton_poi_fused_zeros_like_0:
.text.triton_poi_fused_zeros_like_0:
[----:B------:R-:W0:Y:S02]  /*0000*/  LDC R1, c[0x0][0x28] ;  /* 0x00000a00ff017b82 */ /* 0x000e240000000800 */
[----:B------:R-:W1:Y:S01]  /*0010*/  S2R R0, SR_TID.X ;  /* 0x0000000000007919 */ /* 0x000e620000002100 */
[----:B------:R-:W2:Y:S01]  /*0020*/  LDC.64 R2, c[0x0][0x210] ;  /* 0x00008400ff027b82 */ /* 0x000ea20000000a00 */
[----:B------:R-:W3:Y:S01]  /*0030*/  S2R R5, SR_CTAID.X ;  /* 0x0000000000057919 */ /* 0x000ee20000002500 */
[----:B-1----:R-:W-:-:S04]  /*0040*/  LOP3.LUT R0, R0, 0x7f, RZ, 0xc0, !PT ;  /* 0x0000007f00007812 */ /* 0x002fc800078ec0ff */
[----:B---3--:R-:W-:-:S04]  /*0050*/  LEA R5, R5, R0, 0x7 ;  /* 0x0000000005057211 */ /* 0x008fc800078e38ff */
[C---:B------:R-:W-:Y:S01]  /*0060*/  ISETP.GE.AND P0, PT, R5.reuse, 0x100, PT ;  /* 0x000001000500780c */ /* 0x040fe20003f06270 */
[----:B--2---:R-:W-:-:S12]  /*0070*/  IMAD.WIDE R2, R5, 0x4, R2 ;  /* 0x0000000405027825 */ /* 0x004fd800078e0202 */
[----:B------:R-:W-:Y:S05]  /*0080*/  @P0 EXIT ;  /* 0x000000000000094d */ /* 0x000fea0003800000 */
[----:B------:R-:W-:Y:S02]  /*0090*/  ULDC.64 UR4, c[0x0][0x208] ;  /* 0x0000820000047ab9 */ /* 0x000fe40000000a00 */
[----:B------:R-:W-:Y:S01]  /*00a0*/  STG.E desc[UR4][R2.64], RZ ;  /* 0x000000ff02007986 */ /* 0x000fe2000c101904 */
[----:B------:R-:W-:Y:S05]  /*00b0*/  EXIT ;  /* 0x000000000000794d */ /* 0x000fea0003800000 */
.L_x_0:
[----:B------:R-:W-:-:S00]  /*00c0*/  BRA `(.L_x_0) ;  /* 0xfffffffc00fc7947 */ /* 0x000fc0000383ffff */
[----:B------:R-:W-:-:S00]  /*00d0*/  NOP ;  /* 0x0000000000007918 */ /* 0x000fc00000000000 */
        /* <DEDUP_REMOVED lines=10> */
.L_x_1:


//--------------------- .nv.constant0.triton_poi_fused_zeros_like_0 --------------------------
	.section	.nv.constant0.triton_poi_fused_zeros_like_0,"a",@progbits
	.sectionflags	@""
	.align	4
.nv.constant0.triton_poi_fused_zeros_like_0:
	.zero		540
